	.headerflags	@"EF_CUDA_TEXMODE_UNIFIED EF_CUDA_64BIT_ADDRESS EF_CUDA_ACCELERATORS EF_CUDA_SM90 EF_CUDA_VIRTUAL_SM(EF_CUDA_SM90)"
	.elftype	@"ET_EXEC"


//--------------------- .nv.info                  --------------------------
	.section	.nv.info,"",@"SHT_CUDA_INFO"
	.align	4


	//----- nvinfo : EIATTR_REGCOUNT
	.align		4
        /*0000*/ 	.byte	0x04, 0x2f
        /*0002*/ 	.short	(.L_4 - .L_3)
	.align		4
.L_3:
        /*0004*/ 	.word	index@(triton_poi_fused_max_pool2d_with_indices_max_unpool2d_10)
        /*0008*/ 	.word	0x00000020


	//----- nvinfo : EIATTR_MIN_STACK_SIZE
	.align		4
.L_4:
        /*000c*/ 	.byte	0x04, 0x12
        /*000e*/ 	.short	(.L_6 - .L_5)
	.align		4
.L_5:
        /*0010*/ 	.word	index@(triton_poi_fused_max_pool2d_with_indices_max_unpool2d_10)
        /*0014*/ 	.word	0x00000000


	//----- nvinfo : EIATTR_FRAME_SIZE
	.align		4
.L_6:
        /*0018*/ 	.byte	0x04, 0x11
        /*001a*/ 	.short	(.L_8 - .L_7)
	.align		4
.L_7:
        /*001c*/ 	.word	index@(triton_poi_fused_max_pool2d_with_indices_max_unpool2d_10)
        /*0020*/ 	.word	0x00000000


	//----- nvinfo : EIATTR_MIN_STACK_SIZE
	.align		4
.L_8:
        /*0024*/ 	.byte	0x04, 0x12
        /*0026*/ 	.short	(.L_10 - .L_9)
	.align		4
.L_9:
        /*0028*/ 	.word	index@(triton_poi_fused_max_pool2d_with_indices_max_unpool2d_10)
        /*002c*/ 	.word	0x00000000
.L_10:


//--------------------- .nv.info.triton_poi_fused_max_pool2d_with_indices_max_unpool2d_10 --------------------------
	.section	.nv.info.triton_poi_fused_max_pool2d_with_indices_max_unpool2d_10,"",@"SHT_CUDA_INFO"
	.sectionflags	@""
	.align	4


	//----- nvinfo : EIATTR_CUDA_API_VERSION
	.align		4
        /*0000*/ 	.byte	0x04, 0x37
        /*0002*/ 	.short	(.L_12 - .L_11)
.L_11:
        /*0004*/ 	.word	0x0000007c


	//----- nvinfo : EIATTR_KPARAM_INFO
	.align		4
.L_12:
        /*0008*/ 	.byte	0x04, 0x17
        /*000a*/ 	.short	(.L_14 - .L_13)
.L_13:
        /*000c*/ 	.word	0x00000000
        /*0010*/ 	.short	0x0003
        /*0012*/ 	.short	0x0018
        /*0014*/ 	.byte	0x00, 0xf0, 0x11, 0x00


	//----- nvinfo : EIATTR_KPARAM_INFO
	.align		4
.L_14:
        /*0018*/ 	.byte	0x04, 0x17
        /*001a*/ 	.short	(.L_16 - .L_15)
.L_15:
        /*001c*/ 	.word	0x00000000
        /*0020*/ 	.short	0x0002
        /*0022*/ 	.short	0x0010
        /*0024*/ 	.byte	0x00, 0xf4, 0x21, 0x00


	//----- nvinfo : EIATTR_KPARAM_INFO
	.align		4
.L_16:
        /*0028*/ 	.byte	0x04, 0x17
        /*002a*/ 	.short	(.L_18 - .L_17)
.L_17:
        /*002c*/ 	.word	0x00000000
        /*0030*/ 	.short	0x0001
        /*0032*/ 	.short	0x0008
        /*0034*/ 	.byte	0x00, 0xf4, 0x21, 0x00


	//----- nvinfo : EIATTR_KPARAM_INFO
	.align		4
.L_18:
        /*0038*/ 	.byte	0x04, 0x17
        /*003a*/ 	.short	(.L_20 - .L_19)
.L_19:
        /*003c*/ 	.word	0x00000000
        /*0040*/ 	.short	0x0000
        /*0042*/ 	.short	0x0000
        /*0044*/ 	.byte	0x00, 0xf4, 0x21, 0x00


	//----- nvinfo : EIATTR_SPARSE_MMA_MASK
	.align		4
.L_20:
        /*0048*/ 	.byte	0x03, 0x50
        /*004a*/ 	.short	0x0000


	//----- nvinfo : EIATTR_MAXREG_COUNT
	.align		4
        /*004c*/ 	.byte	0x03, 0x1b
        /*004e*/ 	.short	0x00ff


	//----- nvinfo : EIATTR_EXTERNS
	.align		4
        /*0050*/ 	.byte	0x04, 0x0f
        /*0052*/ 	.short	(.L_22 - .L_21)


	//   ....[0]....
	.align		4
.L_21:
        /*0054*/ 	.word	index@(__assertfail)


	//----- nvinfo : EIATTR_SYSCALL_OFFSETS
	.align		4
.L_22:
        /*0058*/ 	.byte	0x04, 0x46
        /*005a*/ 	.short	(.L_24 - .L_23)


	//   ....[0]....
.L_23:
        /*005c*/ 	.word	0x00000670


	//----- nvinfo : EIATTR_EXIT_INSTR_OFFSETS
	.align		4
.L_24:
        /*0060*/ 	.byte	0x04, 0x1c
        /*0062*/ 	.short	(.L_26 - .L_25)


	//   ....[0]....
.L_25:
        /*0064*/ 	.word	0x000008b0


	//----- nvinfo : EIATTR_REQNTID
	.align		4
.L_26:
        /*0068*/ 	.byte	0x04, 0x10
        /*006a*/ 	.short	(.L_28 - .L_27)
.L_27:
        /*006c*/ 	.word	0x00000080
        /*0070*/ 	.word	0x00000001
        /*0074*/ 	.word	0x00000001


	//----- nvinfo : EIATTR_CRS_STACK_SIZE
	.align		4
.L_28:
        /*0078*/ 	.byte	0x04, 0x1e
        /*007a*/ 	.short	(.L_30 - .L_29)
.L_29:
        /*007c*/ 	.word	0x00000000


	//----- nvinfo : EIATTR_CBANK_PARAM_SIZE
	.align		4
.L_30:
        /*0080*/ 	.byte	0x03, 0x19
        /*0082*/ 	.short	0x001c


	//----- nvinfo : EIATTR_PARAM_CBANK
	.align		4
        /*0084*/ 	.byte	0x04, 0x0a
        /*0086*/ 	.short	(.L_32 - .L_31)
	.align		4
.L_31:
        /*0088*/ 	.word	index@(.nv.constant0.triton_poi_fused_max_pool2d_with_indices_max_unpool2d_10)
        /*008c*/ 	.short	0x0210
        /*008e*/ 	.short	0x001c


	//----- nvinfo : EIATTR_SW_WAR
	.align		4
.L_32:
        /*0090*/ 	.byte	0x04, 0x36
        /*0092*/ 	.short	(.L_34 - .L_33)
.L_33:
        /*0094*/ 	.word	0x00000008
.L_34:


//--------------------- .nv.callgraph             --------------------------
	.section	.nv.callgraph,"",@"SHT_CUDA_CALLGRAPH"
	.align	4
	.sectionentsize	8
	.align		4
        /*0000*/ 	.word	0x00000000
	.align		4
        /*0004*/ 	.word	0xffffffff
	.align		4
        /*0008*/ 	.word	index@(triton_poi_fused_max_pool2d_with_indices_max_unpool2d_10)
	.align		4
        /*000c*/ 	.word	index@(__assertfail)
	.align		4
        /*0010*/ 	.word	0x00000000
	.align		4
        /*0014*/ 	.word	0xfffffffe
	.align		4
        /*0018*/ 	.word	0x00000000
	.align		4
        /*001c*/ 	.word	0xfffffffd
	.align		4
        /*0020*/ 	.word	0x00000000
	.align		4
        /*0024*/ 	.word	0xfffffffc


//--------------------- .nv.constant4             --------------------------
	.section	.nv.constant4,"a",@progbits
	.align	8
	.align		8
.nv.constant4:
        /*0000*/ 	.dword	__assertfail
	.align		8
        /*0008*/ 	.dword	assertFunc_0
	.align		8
        /*0010*/ 	.dword	assertFile_0
	.align		8
        /*0018*/ 	.dword	assertMessage_0


//--------------------- .text.triton_poi_fused_max_pool2d_with_indices_max_unpool2d_10 --------------------------
	.section	.text.triton_poi_fused_max_pool2d_with_indices_max_unpool2d_10,"ax",@progbits
	.sectionflags	@"SHF_BARRIERS=1"
	.align	128
        .global         triton_poi_fused_max_pool2d_with_indices_max_unpool2d_10
        .type           triton_poi_fused_max_pool2d_with_indices_max_unpool2d_10,@function
        .size           triton_poi_fused_max_pool2d_with_indices_max_unpool2d_10,(.L_x_2 - triton_poi_fused_max_pool2d_with_indices_max_unpool2d_10)
        .other          triton_poi_fused_max_pool2d_with_indices_max_unpool2d_10,@"STO_CUDA_ENTRY STV_DEFAULT"
triton_poi_fused_max_pool2d_with_indices_max_unpool2d_10:
.text.triton_poi_fused_max_pool2d_with_indices_max_unpool2d_10:
[----:B------:R-:W0:Y:S01]  /*0000*/  LDC R1, c[0x0][0x28] ;  /* 0x00000a00ff017b82 */ /* 0x000e220000000800 */
[----:B------:R-:W1:Y:S07]  /*0010*/  S2R R6, SR_CTAID.X ;  /* 0x0000000000067919 */ /* 0x000e6e0000002500 */
[----:B------:R-:W2:Y:S01]  /*0020*/  LDC.64 R2, c[0x0][0x210] ;  /* 0x00008400ff027b82 */ /* 0x000ea20000000a00 */
[----:B------:R-:W-:Y:S01]  /*0030*/  ULDC.64 UR4, c[0x0][0x208] ;  /* 0x0000820000047ab9 */ /* 0x000fe20000000a00 */
[----:B------:R-:W3:Y:S01]  /*0040*/  S2R R24, SR_TID.X ;  /* 0x0000000000187919 */ /* 0x000ee20000002100 */
[----:B-1----:R-:W-:Y:S01]  /*0050*/  SHF.R.U32.HI R15, RZ, 0x17, R6 ;  /* 0x00000017ff0f7819 */ /* 0x002fe20000011606 */
[----:B------:R-:W-:-:S03]  /*0060*/  IMAD.SHL.U32 R0, R6, 0x100, RZ ;  /* 0x0000010006007824 */ /* 0x000fc600078e00ff */
[----:B------:R-:W-:Y:S01]  /*0070*/  SGXT.U32 R15, R15, 0x1 ;  /* 0x000000010f0f781a */ /* 0x000fe20000000000 */
[----:B------:R-:W-:Y:S02]  /*0080*/  VIADD R0, R0, 0x1 ;  /* 0x0000000100007836 */ /* 0x000fe40000000000 */
[----:B---3--:R-:W-:Y:S02]  /*0090*/  IMAD.SHL.U32 R23, R24, 0x2, RZ ;  /* 0x0000000218177824 */ /* 0x008fe400078e00ff */
[----:B------:R-:W-:-:S03]  /*00a0*/  IMAD.IADD R4, R0, 0x1, R15 ;  /* 0x0000000100047824 */ /* 0x000fc600078e020f */
[----:B------:R-:W-:Y:S02]  /*00b0*/  LOP3.LUT R23, R23, 0xfe, RZ, 0xc0, !PT ;  /* 0x000000fe17177812 */ /* 0x000fe400078ec0ff */
[----:B------:R-:W-:Y:S02]  /*00c0*/  LOP3.LUT R5, R4, 0x7fffff02, RZ, 0xc0, !PT ;  /* 0x7fffff0204057812 */ /* 0x000fe400078ec0ff */
[----:B------:R-:W-:-:S03]  /*00d0*/  PRMT R22, R23, 0x6540, R6 ;  /* 0x0000654017167816 */ /* 0x000fc60000000006 */
[----:B------:R-:W-:Y:S02]  /*00e0*/  IMAD.IADD R5, R0, 0x1, -R5 ;  /* 0x0000000100057824 */ /* 0x000fe400078e0a05 */
[----:B------:R-:W-:Y:S02]  /*00f0*/  IMAD.SHL.U32 R0, R22, 0x4, RZ ;  /* 0x0000000416007824 */ /* 0x000fe400078e00ff */
[----:B------:R-:W-:Y:S02]  /*0100*/  IMAD.SHL.U32 R7, R5, 0x2, RZ ;  /* 0x0000000205077824 */ /* 0x000fe400078e00ff */
[----:B--2---:R-:W-:-:S04]  /*0110*/  IMAD.WIDE R4, R0, 0x4, R2 ;  /* 0x0000000400047825 */ /* 0x004fc800078e0202 */
[----:B------:R-:W-:Y:S01]  /*0120*/  IMAD.IADD R17, R7, 0x1, R0 ;  /* 0x0000000107117824 */ /* 0x000fe200078e0200 */
[----:B------:R-:W2:Y:S03]  /*0130*/  LDG.E.EL R14, desc[UR4][R4.64] ;  /* 0x00000004040e7981 */ /* 0x000ea6000c2e1900 */
[C-C-:B------:R-:W-:Y:S01]  /*0140*/  IMAD.WIDE R10, R17.reuse, 0x4, R2.reuse ;  /* 0x00000004110a7825 */ /* 0x140fe200078e0202 */
[----:B------:R-:W2:Y:S03]  /*0150*/  LDG.E.EL R19, desc[UR4][R4.64+0x4] ;  /* 0x0000040404137981 */ /* 0x000ea6000c2e1900 */
[----:B------:R-:W-:Y:S01]  /*0160*/  VIADD R13, R17, 0x4 ;  /* 0x00000004110d7836 */ /* 0x000fe20000000000 */
[----:B------:R-:W3:Y:S04]  /*0170*/  LDG.E.EL R18, desc[UR4][R10.64] ;  /* 0x000000040a127981 */ /* 0x000ee8000c2e1900 */
[----:B------:R1:W3:Y:S01]  /*0180*/  LDG.E.EL R21, desc[UR4][R10.64+0x4] ;  /* 0x000004040a157981 */ /* 0x0002e2000c2e1900 */
[----:B------:R-:W-:-:S03]  /*0190*/  IMAD.WIDE R12, R13, 0x4, R2 ;  /* 0x000000040d0c7825 */ /* 0x000fc600078e0202 */
[----:B------:R-:W4:Y:S04]  /*01a0*/  LDG.E.EL R9, desc[UR4][R4.64+0x10] ;  /* 0x0000100404097981 */ /* 0x000f28000c2e1900 */
[----:B------:R-:W5:Y:S01]  /*01b0*/  LDG.E.EL R0, desc[UR4][R12.64] ;  /* 0x000000040c007981 */ /* 0x000f62000c2e1900 */
[----:B------:R-:W-:-:S03]  /*01c0*/  VIADD R17, R17, 0x5 ;  /* 0x0000000511117836 */ /* 0x000fc60000000000 */
[----:B------:R-:W5:Y:S01]  /*01d0*/  LDG.E.EL R16, desc[UR4][R4.64+0x14] ;  /* 0x0000140404107981 */ /* 0x000f62000c2e1900 */
[----:B------:R-:W-:-:S05]  /*01e0*/  IMAD.WIDE R2, R17, 0x4, R2 ;  /* 0x0000000411027825 */ /* 0x000fca00078e0202 */
[----:B------:R2:W5:Y:S01]  /*01f0*/  LDG.E.EL R17, desc[UR4][R2.64] ;  /* 0x0000000402117981 */ /* 0x000562000c2e1900 */
[----:B------:R-:W-:Y:S02]  /*0200*/  SHF.R.S32.HI R8, RZ, 0x1, R22 ;  /* 0x00000001ff087819 */ /* 0x000fe40000011416 */
[----:B-1----:R-:W-:-:S03]  /*0210*/  SHF.R.S32.HI R11, RZ, 0x17, R6 ;  /* 0x00000017ff0b7819 */ /* 0x002fc60000011406 */
[----:B------:R-:W-:Y:S01]  /*0220*/  IMAD.IADD R15, R15, 0x1, R8 ;  /* 0x000000010f0f7824 */ /* 0x000fe200078e0208 */
[----:B------:R-:W-:-:S04]  /*0230*/  SGXT R11, R11, 0x1 ;  /* 0x000000010b0b781a */ /* 0x000fc80000000200 */
[----:B------:R-:W-:Y:S02]  /*0240*/  LOP3.LUT R15, R15, 0xfffffffe, RZ, 0xc0, !PT ;  /* 0xfffffffe0f0f7812 */ /* 0x000fe400078ec0ff */
[----:B------:R-:W-:-:S03]  /*0250*/  LEA.HI R11, R11, R22, RZ, 0x2 ;  /* 0x000000160b0b7211 */ /* 0x000fc600078f10ff */
[----:B------:R-:W-:Y:S02]  /*0260*/  IMAD.IADD R8, R8, 0x1, -R15 ;  /* 0x0000000108087824 */ /* 0x000fe400078e0a0f */
[----:B------:R-:W-:-:S05]  /*0270*/  IMAD.SHL.U32 R11, R11, 0x4, RZ ;  /* 0x000000040b0b7824 */ /* 0x000fca00078e00ff */
[----:B------:R-:W-:Y:S02]  /*0280*/  LOP3.LUT R11, R11, 0xfffffff0, RZ, 0xc0, !PT ;  /* 0xfffffff00b0b7812 */ /* 0x000fe400078ec0ff */
[C---:B--2---:R-:W-:Y:S02]  /*0290*/  FSETP.GT.AND P3, PT, R19.reuse, R14, PT ;  /* 0x0000000e1300720b */ /* 0x044fe40003f64000 */
[----:B------:R-:W-:Y:S02]  /*02a0*/  FSETP.NAN.AND P1, PT, R19, R19, PT ;  /* 0x000000131300720b */ /* 0x000fe40003f28000 */
[----:B0-----:R-:W-:Y:S02]  /*02b0*/  SEL R2, RZ, 0x1, !P3 ;  /* 0x00000001ff027807 */ /* 0x001fe40005800000 */
[C---:B---3--:R-:W-:Y:S02]  /*02c0*/  FSETP.GT.AND P0, PT, R21.reuse, R18, PT ;  /* 0x000000121500720b */ /* 0x048fe40003f04000 */
[----:B------:R-:W-:-:S02]  /*02d0*/  FSETP.NAN.AND P5, PT, R21, R21, PT ;  /* 0x000000151500720b */ /* 0x000fc40003fa8000 */
[----:B----4-:R-:W-:-:S03]  /*02e0*/  FSETP.NAN.AND P2, PT, R9, R9, PT ;  /* 0x000000090900720b */ /* 0x010fc60003f48000 */
[----:B------:R-:W-:Y:S02]  /*02f0*/  @!P3 FSEL R19, R19, R14, P1 ;  /* 0x0000000e1313b208 */ /* 0x000fe40000800000 */
[----:B-----5:R-:W-:Y:S02]  /*0300*/  FSETP.NAN.AND P1, PT, R0, R0, PT ;  /* 0x000000000000720b */ /* 0x020fe40003f28000 */
[----:B------:R-:W-:Y:S02]  /*0310*/  FSETP.GEU.AND P4, PT, R19, R9, PT ;  /* 0x000000091300720b */ /* 0x000fe40003f8e000 */
[----:B------:R-:W-:Y:S02]  /*0320*/  SEL R3, RZ, 0x1, !P0 ;  /* 0x00000001ff037807 */ /* 0x000fe40004000000 */
[----:B------:R-:W-:Y:S02]  /*0330*/  @!P0 FSEL R21, R21, R18, P5 ;  /* 0x0000001215158208 */ /* 0x000fe40002800000 */
[----:B------:R-:W-:-:S02]  /*0340*/  SEL R2, R2, 0x2, P4 ;  /* 0x0000000202027807 */ /* 0x000fc40002000000 */
[----:B------:R-:W-:Y:S02]  /*0350*/  @!P2 FSEL R9, R9, R19, !P4 ;  /* 0x000000130909a208 */ /* 0x000fe40006000000 */
[----:B------:R-:W-:Y:S02]  /*0360*/  FSETP.GEU.AND P3, PT, R21, R0, PT ;  /* 0x000000001500720b */ /* 0x000fe40003f6e000 */
[----:B------:R-:W-:Y:S02]  /*0370*/  FSETP.GEU.AND P2, PT, R9, R16, PT ;  /* 0x000000100900720b */ /* 0x000fe40003f4e000 */
[----:B------:R-:W-:Y:S02]  /*0380*/  @!P1 FSEL R0, R0, R21, !P3 ;  /* 0x0000001500009208 */ /* 0x000fe40005800000 */
[----:B------:R-:W-:Y:S02]  /*0390*/  SEL R25, R2, 0x3, P2 ;  /* 0x0000000302197807 */ /* 0x000fe40001000000 */
[----:B------:R-:W-:-:S02]  /*03a0*/  SEL R3, R3, 0x2, P3 ;  /* 0x0000000203037807 */ /* 0x000fc40001800000 */
[----:B------:R-:W-:Y:S02]  /*03b0*/  FSETP.GEU.AND P1, PT, R0, R17, PT ;  /* 0x000000110000720b */ /* 0x000fe40003f2e000 */
[----:B------:R-:W-:Y:S02]  /*03c0*/  SHF.R.U32.HI R5, RZ, 0x1, R25 ;  /* 0x00000001ff057819 */ /* 0x000fe40000011619 */
[----:B------:R-:W-:-:S03]  /*03d0*/  SEL R2, R3, 0x3, P1 ;  /* 0x0000000303027807 */ /* 0x000fc60000800000 */
[----:B------:R-:W-:Y:S01]  /*03e0*/  IMAD R5, R8, 0x2, R5 ;  /* 0x0000000208057824 */ /* 0x000fe200078e0205 */
[----:B------:R-:W-:Y:S02]  /*03f0*/  LOP3.LUT R14, R2, R7, RZ, 0xfc, !PT ;  /* 0x00000007020e7212 */ /* 0x000fe400078efcff */
[----:B------:R-:W-:Y:S01]  /*0400*/  SHF.R.U32.HI R3, RZ, 0x1, R2 ;  /* 0x00000001ff037819 */ /* 0x000fe20000011602 */
[----:B------:R-:W-:Y:S01]  /*0410*/  IMAD.WIDE R18, R5, 0x4, RZ ;  /* 0x0000000405127825 */ /* 0x000fe200078e02ff */
[----:B------:R-:W-:-:S03]  /*0420*/  SHF.R.S32.HI R15, RZ, 0x1f, R14 ;  /* 0x0000001fff0f7819 */ /* 0x000fc6000001140e */
[----:B------:R-:W-:Y:S01]  /*0430*/  IMAD R3, R8, 0x2, R3 ;  /* 0x0000000208037824 */ /* 0x000fe200078e0203 */
[----:B------:R-:W-:-:S03]  /*0440*/  LOP3.LUT R25, R18, 0x1, R25, 0xf8, !PT ;  /* 0x0000000112197812 */ /* 0x000fc600078ef819 */
[----:B------:R-:W-:Y:S01]  /*0450*/  IMAD.WIDE R14, R3, 0x4, R14 ;  /* 0x00000004030e7825 */ /* 0x000fe200078e020e */
[----:B------:R-:W-:Y:S02]  /*0460*/  SHF.R.S32.HI R3, RZ, 0x1f, R11 ;  /* 0x0000001fff037819 */ /* 0x000fe4000001140b */
[----:B------:R-:W-:Y:S02]  /*0470*/  IADD3 R5, P0, R11, R25, RZ ;  /* 0x000000190b057210 */ /* 0x000fe40007f1e0ff */
[----:B------:R-:W-:-:S03]  /*0480*/  IADD3 R2, P3, R14, R11, RZ ;  /* 0x0000000b0e027210 */ /* 0x000fc60007f7e0ff */
[--C-:B------:R-:W-:Y:S02]  /*0490*/  IMAD.X R27, R19, 0x1, R3.reuse, P0 ;  /* 0x00000001131b7824 */ /* 0x100fe400000e0603 */
[----:B------:R-:W-:-:S03]  /*04a0*/  IMAD.X R3, R15, 0x1, R3, P3 ;  /* 0x000000010f037824 */ /* 0x000fc600018e0603 */
[----:B------:R-:W-:Y:S02]  /*04b0*/  SHF.R.U32.HI R28, RZ, 0x10, R27 ;  /* 0x00000010ff1c7819 */ /* 0x000fe4000001161b */
[----:B------:R-:W-:Y:S02]  /*04c0*/  SHF.R.U32.HI R29, RZ, 0x10, R3 ;  /* 0x00000010ff1d7819 */ /* 0x000fe40000011603 */
[----:B------:R-:W-:Y:S02]  /*04d0*/  LOP3.LUT R28, R28, 0x8000, RZ, 0xc0, !PT ;  /* 0x000080001c1c7812 */ /* 0x000fe400078ec0ff */
[----:B------:R-:W-:Y:S02]  /*04e0*/  LOP3.LUT R29, R29, 0x8000, RZ, 0xc0, !PT ;  /* 0x000080001d1d7812 */ /* 0x000fe400078ec0ff */
[----:B------:R-:W-:Y:S02]  /*04f0*/  IADD3 R28, P0, R28, R5, RZ ;  /* 0x000000051c1c7210 */ /* 0x000fe40007f1e0ff */
[----:B------:R-:W-:-:S03]  /*0500*/  IADD3 R29, P3, R29, R2, RZ ;  /* 0x000000021d1d7210 */ /* 0x000fc60007f7e0ff */
[----:B------:R-:W-:Y:S01]  /*0510*/  IMAD.X R27, RZ, RZ, R27, P0 ;  /* 0x000000ffff1b7224 */ /* 0x000fe200000e061b */
[----:B------:R-:W-:Y:S01]  /*0520*/  LOP3.LUT R2, R29, R28, RZ, 0xfc, !PT ;  /* 0x0000001c1d027212 */ /* 0x000fe200078efcff */
[----:B------:R-:W-:-:S03]  /*0530*/  IMAD.X R26, RZ, RZ, R3, P3 ;  /* 0x000000ffff1a7224 */ /* 0x000fc600018e0603 */
[----:B------:R-:W-:Y:S02]  /*0540*/  ISETP.GE.U32.AND P0, PT, R2, 0x8000, PT ;  /* 0x000080000200780c */ /* 0x000fe40003f06070 */
[----:B------:R-:W-:-:S04]  /*0550*/  LOP3.LUT R2, R26, R27, RZ, 0xfc, !PT ;  /* 0x0000001b1a027212 */ /* 0x000fc800078efcff */
[----:B------:R-:W-:-:S13]  /*0560*/  ISETP.GE.U32.AND.EX P0, PT, R2, RZ, PT, P0 ;  /* 0x000000ff0200720c */ /* 0x000fda0003f06100 */
[----:B------:R-:W-:Y:S05]  /*0570*/  @!P0 BRA `(.L_x_0) ;  /* 0x0000000000408947 */ /* 0x000fea0003800000 */
[----:B------:R-:W-:Y:S01]  /*0580*/  MOV R2, 0x0 ;  /* 0x0000000000027802 */ /* 0x000fe20000000f00 */
[----:B------:R-:W-:Y:S01]  /*0590*/  ULDC.64 UR6, c[0x4][0x18] ;  /* 0x0100060000067ab9 */ /* 0x000fe20000000a00 */
[----:B------:R-:W-:Y:S01]  /*05a0*/  ULDC.64 UR8, c[0x4][0x8] ;  /* 0x0100020000087ab9 */ /* 0x000fe20000000a00 */
[----:B------:R-:W-:-:S07]  /*05b0*/  IMAD.U32 R4, RZ, RZ, UR6 ;  /* 0x00000006ff047e24 */ /* 0x000fce000f8e00ff */
[----:B------:R-:W-:Y:S01]  /*05c0*/  LEPC R20, `(.L_x_0) ;  /* 0x00000000b014794e */ /* 0x000fe20000000000 */
[----:B------:R-:W-:Y:S01]  /*05d0*/  IMAD.U32 R5, RZ, RZ, UR7 ;  /* 0x00000007ff057e24 */ /* 0x000fe2000f8e00ff */
[----:B------:R-:W0:Y:S01]  /*05e0*/  LDC.64 R2, c[0x4][R2] ;  /* 0x0100000002027b82 */ /* 0x000e220000000a00 */
[----:B------:R-:W-:Y:S01]  /*05f0*/  ULDC.64 UR6, c[0x4][0x10] ;  /* 0x0100040000067ab9 */ /* 0x000fe20000000a00 */
[----:B------:R-:W-:Y:S02]  /*0600*/  IMAD.U32 R10, RZ, RZ, UR8 ;  /* 0x00000008ff0a7e24 */ /* 0x000fe4000f8e00ff */
[----:B------:R-:W-:Y:S02]  /*0610*/  IMAD.U32 R6, RZ, RZ, UR6 ;  /* 0x00000006ff067e24 */ /* 0x000fe4000f8e00ff */
[----:B------:R-:W-:Y:S02]  /*0620*/  IMAD.U32 R7, RZ, RZ, UR7 ;  /* 0x00000007ff077e24 */ /* 0x000fe4000f8e00ff */
[----:B------:R-:W-:-:S02]  /*0630*/  IMAD.U32 R11, RZ, RZ, UR9 ;  /* 0x00000009ff0b7e24 */ /* 0x000fc4000f8e00ff */
[----:B------:R-:W-:Y:S02]  /*0640*/  IMAD.MOV.U32 R8, RZ, RZ, 0x42 ;  /* 0x00000042ff087424 */ /* 0x000fe400078e00ff */
[----:B------:R-:W-:Y:S02]  /*0650*/  IMAD.MOV.U32 R12, RZ, RZ, 0x1 ;  /* 0x00000001ff0c7424 */ /* 0x000fe400078e00ff */
[----:B------:R-:W-:-:S07]  /*0660*/  IMAD.MOV.U32 R13, RZ, RZ, RZ ;  /* 0x000000ffff0d7224 */ /* 0x000fce00078e00ff */
[----:B0-----:R-:W-:Y:S05]  /*0670*/  CALL.ABS.NOINC R2 ;  /* 0x0000000002007343 */ /* 0x001fea0003c00000 */
.L_x_0:
[----:B------:R-:W0:Y:S01]  /*0680*/  S2R R5, SR_CgaCtaId ;  /* 0x0000000000057919 */ /* 0x000e220000008800 */
[----:B------:R-:W1:Y:S01]  /*0690*/  LDC.64 R2, c[0x0][0x218] ;  /* 0x00008600ff027b82 */ /* 0x000e620000000a00 */
[----:B------:R-:W-:Y:S01]  /*06a0*/  MOV R4, 0x400 ;  /* 0x0000040000047802 */ /* 0x000fe20000000f00 */
[----:B------:R-:W-:Y:S01]  /*06b0*/  IMAD.MOV.U32 R12, RZ, RZ, R25 ;  /* 0x000000ffff0c7224 */ /* 0x000fe200078e0019 */
[----:B------:R-:W-:Y:S05]  /*06c0*/  WARPSYNC.ALL ;  /* 0x0000000000007948 */ /* 0x000fea0003800000 */
[----:B------:R-:W-:Y:S01]  /*06d0*/  BAR.SYNC.DEFER_BLOCKING 0x0 ;  /* 0x0000000000007b1d */ /* 0x000fe20000010000 */
[----:B------:R-:W-:-:S02]  /*06e0*/  FSETP.NAN.AND P0, PT, R16, R16, PT ;  /* 0x000000101000720b */ /* 0x000fc40003f08000 */
[----:B------:R-:W-:Y:S02]  /*06f0*/  LOP3.LUT R24, R24, 0x7f, RZ, 0xc0, !PT ;  /* 0x0000007f18187812 */ /* 0x000fe400078ec0ff */
[----:B------:R-:W-:Y:S01]  /*0700*/  FSETP.NAN.AND P3, PT, R17, R17, PT ;  /* 0x000000111100720b */ /* 0x000fe20003f68000 */
[----:B------:R-:W-:Y:S02]  /*0710*/  ULDC.64 UR6, c[0x0][0x220] ;  /* 0x0000880000067ab9 */ /* 0x000fe40000000a00 */
[----:B------:R-:W-:-:S04]  /*0720*/  LEA R6, P5, R29, UR6, 0x2 ;  /* 0x000000061d067c11 */ /* 0x000fc8000f8a10ff */
[----:B------:R-:W-:Y:S02]  /*0730*/  LEA.HI.X R7, R29, UR7, R26, 0x2, P5 ;  /* 0x000000071d077c11 */ /* 0x000fe4000a8f141a */
[----:B------:R-:W-:-:S04]  /*0740*/  @!P0 SEL R16, R16, R9, !P2 ;  /* 0x0000000910108207 */ /* 0x000fc80005000000 */
[----:B------:R-:W-:Y:S01]  /*0750*/  @!P3 SEL R17, R17, R0, !P1 ;  /* 0x000000001111b207 */ /* 0x000fe20004800000 */
[----:B-1----:R-:W-:Y:S01]  /*0760*/  IMAD.WIDE R2, R22, 0x8, R2 ;  /* 0x0000000816027825 */ /* 0x002fe200078e0202 */
[----:B0-----:R-:W-:Y:S02]  /*0770*/  PRMT R8, R5, 0x654, R4 ;  /* 0x0000065405087816 */ /* 0x001fe40000000004 */
[----:B------:R-:W-:-:S03]  /*0780*/  LEA R4, P4, R28, UR6, 0x2 ;  /* 0x000000061c047c11 */ /* 0x000fc6000f8810ff */
[C-C-:B------:R-:W-:Y:S01]  /*0790*/  IMAD R13, R23.reuse, 0x8, R8.reuse ;  /* 0x00000008170d7824 */ /* 0x140fe200078e0208 */
[----:B------:R-:W-:Y:S01]  /*07a0*/  LEA.HI.X R5, R28, UR7, R27, 0x2, P4 ;  /* 0x000000071c057c11 */ /* 0x000fe2000a0f141b */
[C---:B------:R-:W-:Y:S02]  /*07b0*/  IMAD R21, R24.reuse, 0x8, R8 ;  /* 0x0000000818157824 */ /* 0x040fe400078e0208 */
[----:B------:R-:W-:Y:S02]  /*07c0*/  IMAD R23, R23, -0x4, R13 ;  /* 0xfffffffc17177824 */ /* 0x000fe400078e020d */
[----:B------:R0:W-:Y:S01]  /*07d0*/  STS.128 [R13], R4 ;  /* 0x000000040d007388 */ /* 0x0001e20000000c00 */
[----:B------:R-:W-:Y:S02]  /*07e0*/  IMAD R24, R24, -0x4, R21 ;  /* 0xfffffffc18187824 */ /* 0x000fe400078e0215 */
[----:B0-----:R-:W-:-:S05]  /*07f0*/  IMAD.MOV.U32 R13, RZ, RZ, R19 ;  /* 0x000000ffff0d7224 */ /* 0x001fca00078e0013 */
[----:B------:R-:W-:Y:S01]  /*0800*/  STG.E.128 desc[UR4][R2.64], R12 ;  /* 0x0000000c02007986 */ /* 0x000fe2000c101d04 */
[----:B------:R-:W-:Y:S06]  /*0810*/  BAR.SYNC.DEFER_BLOCKING 0x0 ;  /* 0x0000000000007b1d */ /* 0x000fec0000010000 */
[----:B------:R-:W-:Y:S04]  /*0820*/  LDS.64 R8, [R21] ;  /* 0x0000000015087984 */ /* 0x000fe80000000a00 */
[----:B------:R-:W-:Y:S01]  /*0830*/  LDS.64 R10, [R21+0x400] ;  /* 0x00040000150a7984 */ /* 0x000fe20000000a00 */
[----:B------:R-:W-:Y:S06]  /*0840*/  BAR.SYNC.DEFER_BLOCKING 0x0 ;  /* 0x0000000000007b1d */ /* 0x000fec0000010000 */
[----:B------:R-:W-:Y:S02]  /*0850*/  STS.64 [R23], R16 ;  /* 0x0000001017007388 */ /* 0x000fe40000000a00 */
[----:B------:R-:W-:Y:S06]  /*0860*/  BAR.SYNC.DEFER_BLOCKING 0x0 ;  /* 0x0000000000007b1d */ /* 0x000fec0000010000 */
[----:B------:R-:W0:Y:S04]  /*0870*/  LDS R5, [R24] ;  /* 0x0000000018057984 */ /* 0x000e280000000800 */
[----:B------:R-:W1:Y:S04]  /*0880*/  LDS R3, [R24+0x200] ;  /* 0x0002000018037984 */ /* 0x000e680000000800 */
[----:B0-----:R-:W-:Y:S04]  /*0890*/  STG.E desc[UR4][R8.64], R5 ;  /* 0x0000000508007986 */ /* 0x001fe8000c101904 */
[----:B-1----:R-:W-:Y:S01]  /*08a0*/  STG.E desc[UR4][R10.64], R3 ;  /* 0x000000030a007986 */ /* 0x002fe2000c101904 */
[----:B------:R-:W-:Y:S05]  /*08b0*/  EXIT ;  /* 0x000000000000794d */ /* 0x000fea0003800000 */
.L_x_1:
[----:B------:R-:W-:-:S00]  /*08c0*/  BRA `(.L_x_1) ;  /* 0xfffffffc00fc7947 */ /* 0x000fc0000383ffff */
[----:B------:R-:W-:-:S00]  /*08d0*/  NOP ;  /* 0x0000000000007918 */ /* 0x000fc00000000000 */
        /* <DEDUP_REMOVED lines=10> */
.L_x_2:


//--------------------- .nv.global.init           --------------------------
	.section	.nv.global.init,"aw",@progbits
.nv.global.init:
	.type		assertFunc_0,@object
	.size		assertFunc_0,(assertMessage_0 - assertFunc_0)
assertFunc_0:
        /*0000*/ 	.byte	0x75, 0x6e, 0x6b, 0x6e, 0x6f, 0x77, 0x6e, 0x00
	.type		assertMessage_0,@object
	.size		assertMessage_0,(assertFile_0 - assertMessage_0)
assertMessage_0:
        /*0008*/ 	.byte	0x69, 0x6e, 0x64, 0x65, 0x78, 0x20, 0x6f, 0x75, 0x74, 0x20, 0x6f, 0x66, 0x20, 0x62, 0x6f, 0x75
        /*0018*/ 	.byte	0x6e, 0x64, 0x73, 0x3a, 0x20, 0x30, 0x20, 0x3c, 0x3d, 0x20, 0x74, 0x6d, 0x70, 0x33, 0x33, 0x20
        /*0028*/ 	.byte	0x3c, 0x20, 0x33, 0x32, 0x37, 0x36, 0x38, 0x00
	.type		assertFile_0,@object
	.size		assertFile_0,(.L_1 - assertFile_0)
assertFile_0:
        /*0030*/ 	.byte	0x69, 0x6e, 0x64, 0x75, 0x63, 0x74, 0x6f, 0x72, 0x5f, 0x63, 0x61, 0x63, 0x68, 0x65, 0x2f, 0x65
        /*0040*/ 	.byte	0x6f, 0x2f, 0x63, 0x65, 0x6f, 0x6d, 0x69, 0x69, 0x6f, 0x71, 0x78, 0x36, 0x6b, 0x37, 0x37, 0x61
        /*0050*/ 	.byte	0x75, 0x35, 0x79, 0x69, 0x63, 0x6f, 0x67, 0x6e, 0x6a, 0x6f, 0x36, 0x65, 0x67, 0x6c, 0x66, 0x70
        /*0060*/ 	.byte	0x74, 0x36, 0x62, 0x37, 0x6d, 0x68, 0x37, 0x68, 0x73, 0x70, 0x73, 0x33, 0x6e, 0x66, 0x79, 0x72
        /*0070*/ 	.byte	0x74, 0x66, 0x6e, 0x78, 0x61, 0x62, 0x2e, 0x70, 0x79, 0x00
.L_1:


//--------------------- .nv.shared.triton_poi_fused_max_pool2d_with_indices_max_unpool2d_10 --------------------------
	.section	.nv.shared.triton_poi_fused_max_pool2d_with_indices_max_unpool2d_10,"aw",@nobits
	.sectionflags	@""
	.align	16
	.zero		1024


//--------------------- .nv.constant0.triton_poi_fused_max_pool2d_with_indices_max_unpool2d_10 --------------------------
	.section	.nv.constant0.triton_poi_fused_max_pool2d_with_indices_max_unpool2d_10,"a",@progbits
	.sectionflags	@""
	.align	4
.nv.constant0.triton_poi_fused_max_pool2d_with_indices_max_unpool2d_10:
	.zero		556


//--------------------- SYMBOLS --------------------------

	.type		__assertfail,@function
